//
// Generated by NVIDIA NVVM Compiler
//
// Compiler Build ID: CL-36424714
// Cuda compilation tools, release 13.0, V13.0.88
// Based on NVVM 20.0.0
//

.version 9.0
.target sm_100
.address_size 64

	// .globl	_Z12SquareKernelPfS_i

.visible .entry _Z12SquareKernelPfS_i(
	.param .u64 .ptr .align 1 _Z12SquareKernelPfS_i_param_0,
	.param .u64 .ptr .align 1 _Z12SquareKernelPfS_i_param_1,
	.param .u32 _Z12SquareKernelPfS_i_param_2
)
{
	.reg .pred 	%p<2>;
	.reg .b32 	%r<6>;
	.reg .b32 	%f<3>;
	.reg .b64 	%rd<8>;

	ld.param.u64 	%rd1, [_Z12SquareKernelPfS_i_param_0];
	ld.param.u64 	%rd2, [_Z12SquareKernelPfS_i_param_1];
	ld.param.u32 	%r2, [_Z12SquareKernelPfS_i_param_2];
	mov.u32 	%r3, %tid.x;
	mov.u32 	%r4, %ctaid.x;
	mov.u32 	%r5, %ntid.x;
	mad.lo.s32 	%r1, %r4, %r5, %r3;
	setp.ge.s32 	%p1, %r1, %r2;
	@%p1 bra 	$L__BB0_2;
	cvta.to.global.u64 	%rd3, %rd1;
	cvta.to.global.u64 	%rd4, %rd2;
	mul.wide.s32 	%rd5, %r1, 4;
	add.s64 	%rd6, %rd3, %rd5;
	ld.global.f32 	%f1, [%rd6];
	mul.f32 	%f2, %f1, %f1;
	add.s64 	%rd7, %rd4, %rd5;
	st.global.f32 	[%rd7], %f2;
$L__BB0_2:
	ret;

}


// ===== COMPILED SASS (sm_100) =====

	.target	sm_100

	.elftype	@"ET_EXEC"


//--------------------- .note.nv.tkinfo           --------------------------
	.section	.note.nv.tkinfo,"",@"SHT_NOTE"
	.sectionflags	@"SHF_NOTE_NV_TKINFO"
	.tkinfo
        /*0018*/ 	.word	0x00000002
        /*0030*/ 	.string	""
        /*0030*/ 	.string	"ptxas"
        /*0030*/ 	.string	"Cuda compilation tools, release 13.0, V13.0.88"
        /*0030*/ 	.string	"Build cuda_13.0.r13.0/compiler.36424714_0"
        /*0030*/ 	.string	"-arch sm_100 -m 64 "



//--------------------- .note.nv.cuinfo           --------------------------
	.section	.note.nv.cuinfo,"",@"SHT_NOTE"
	.sectionflags	@"SHF_NOTE_NV_CUINFO"
        /*0018*/ 	.short	0x0002
        /*001a*/ 	.short	0x0064
        /*001c*/ 	.short	0x0082
	.zero		2


//--------------------- .nv.info                  --------------------------
	.section	.nv.info,"",@"SHT_CUDA_INFO"
	.align	4


	//----- nvinfo : EIATTR_REGCOUNT
	.align		4
        /*0000*/ 	.byte	0x04, 0x2f
        /*0002*/ 	.short	(.L_1 - .L_0)
	.align		4
.L_0:
        /*0004*/ 	.word	index@(_Z12SquareKernelPfS_i)
        /*0008*/ 	.word	0x0000000a


	//----- nvinfo : EIATTR_FRAME_SIZE
	.align		4
.L_1:
        /*000c*/ 	.byte	0x04, 0x11
        /*000e*/ 	.short	(.L_3 - .L_2)
	.align		4
.L_2:
        /*0010*/ 	.word	index@(_Z12SquareKernelPfS_i)
        /*0014*/ 	.word	0x00000000


	//----- nvinfo : EIATTR_MIN_STACK_SIZE
	.align		4
.L_3:
        /*0018*/ 	.byte	0x04, 0x12
        /*001a*/ 	.short	(.L_5 - .L_4)
	.align		4
.L_4:
        /*001c*/ 	.word	index@(_Z12SquareKernelPfS_i)
        /*0020*/ 	.word	0x00000000
.L_5:


//--------------------- .nv.compat                --------------------------
	.section	.nv.compat,"",@"SHT_CUDA_COMPAT_INFO"
	.align	4
        /*0000*/ 	.byte	0x02, 0x09, 0x00, 0x00, 0x02, 0x02, 0x01, 0x00, 0x02, 0x05, 0x05, 0x00, 0x03, 0x07, 0x01, 0x01
        /*0010*/ 	.byte	0x02, 0x03, 0x00, 0x00, 0x02, 0x06, 0x01, 0x00, 0x04, 0x0b, 0x08, 0x00, 0x09, 0x00, 0x00, 0x00
        /*0020*/ 	.byte	0x00, 0x00, 0x00, 0x00


//--------------------- .nv.info._Z12SquareKernelPfS_i --------------------------
	.section	.nv.info._Z12SquareKernelPfS_i,"",@"SHT_CUDA_INFO"
	.sectionflags	@""
	.align	4


	//----- nvinfo : EIATTR_CUDA_API_VERSION
	.align		4
        /*0000*/ 	.byte	0x04, 0x37
        /*0002*/ 	.short	(.L_7 - .L_6)
.L_6:
        /*0004*/ 	.word	0x00000082


	//----- nvinfo : EIATTR_KPARAM_INFO
	.align		4
.L_7:
        /*0008*/ 	.byte	0x04, 0x17
        /*000a*/ 	.short	(.L_9 - .L_8)
.L_8:
        /*000c*/ 	.word	0x00000000
        /*0010*/ 	.short	0x0002
        /*0012*/ 	.short	0x0010
        /*0014*/ 	.byte	0x00, 0xf0, 0x11, 0x00


	//----- nvinfo : EIATTR_KPARAM_INFO
	.align		4
.L_9:
        /*0018*/ 	.byte	0x04, 0x17
        /*001a*/ 	.short	(.L_11 - .L_10)
.L_10:
        /*001c*/ 	.word	0x00000000
        /*0020*/ 	.short	0x0001
        /*0022*/ 	.short	0x0008
        /*0024*/ 	.byte	0x00, 0xf5, 0x21, 0x00


	//----- nvinfo : EIATTR_KPARAM_INFO
	.align		4
.L_11:
        /*0028*/ 	.byte	0x04, 0x17
        /*002a*/ 	.short	(.L_13 - .L_12)
.L_12:
        /*002c*/ 	.word	0x00000000
        /*0030*/ 	.short	0x0000
        /*0032*/ 	.short	0x0000
        /*0034*/ 	.byte	0x00, 0xf5, 0x21, 0x00


	//----- nvinfo : EIATTR_SPARSE_MMA_MASK
	.align		4
.L_13:
        /*0038*/ 	.byte	0x03, 0x50
        /*003a*/ 	.short	0x0000


	//----- nvinfo : EIATTR_MAXREG_COUNT
	.align		4
        /*003c*/ 	.byte	0x03, 0x1b
        /*003e*/ 	.short	0x00ff


	//----- nvinfo : EIATTR_MERCURY_ISA_VERSION
	.align		4
        /*0040*/ 	.byte	0x03, 0x5f
        /*0042*/ 	.short	0x0101


	//----- nvinfo : EIATTR_VRC_CTA_INIT_COUNT
	.align		4
        /*0044*/ 	.byte	0x02, 0x4a
	.zero		1
	.zero		1


	//----- nvinfo : EIATTR_EXIT_INSTR_OFFSETS
	.align		4
        /*0048*/ 	.byte	0x04, 0x1c
        /*004a*/ 	.short	(.L_15 - .L_14)


	//   ....[0]....
.L_14:
        /*004c*/ 	.word	0x00000070


	//   ....[1]....
        /*0050*/ 	.word	0x00000100


	//----- nvinfo : EIATTR_CBANK_PARAM_SIZE
	.align		4
.L_15:
        /*0054*/ 	.byte	0x03, 0x19
        /*0056*/ 	.short	0x0014


	//----- nvinfo : EIATTR_PARAM_CBANK
	.align		4
        /*0058*/ 	.byte	0x04, 0x0a
        /*005a*/ 	.short	(.L_17 - .L_16)
	.align		4
.L_16:
        /*005c*/ 	.word	index@(.nv.constant0._Z12SquareKernelPfS_i)
        /*0060*/ 	.short	0x0380
        /*0062*/ 	.short	0x0014


	//----- nvinfo : EIATTR_SW_WAR
	.align		4
.L_17:
        /*0064*/ 	.byte	0x04, 0x36
        /*0066*/ 	.short	(.L_19 - .L_18)
.L_18:
        /*0068*/ 	.word	0x00000008
.L_19:


//--------------------- .nv.callgraph             --------------------------
	.section	.nv.callgraph,"",@"SHT_CUDA_CALLGRAPH"
	.align	4
	.sectionentsize	8
	.align		4
        /*0000*/ 	.word	0x00000000
	.align		4
        /*0004*/ 	.word	0xffffffff
	.align		4
        /*0008*/ 	.word	0x00000000
	.align		4
        /*000c*/ 	.word	0xfffffffe
	.align		4
        /*0010*/ 	.word	0x00000000
	.align		4
        /*0014*/ 	.word	0xfffffffd
	.align		4
        /*0018*/ 	.word	0x00000000
	.align		4
        /*001c*/ 	.word	0xfffffffc


//--------------------- .text._Z12SquareKernelPfS_i --------------------------
	.section	.text._Z12SquareKernelPfS_i,"ax",@progbits
	.align	128
        .global         _Z12SquareKernelPfS_i
        .type           _Z12SquareKernelPfS_i,@function
        .size           _Z12SquareKernelPfS_i,(.L_x_1 - _Z12SquareKernelPfS_i)
        .other          _Z12SquareKernelPfS_i,@"STO_CUDA_ENTRY STV_DEFAULT"
_Z12SquareKernelPfS_i:
.text._Z12SquareKernelPfS_i:
[----:B------:R-:W-:Y:S01]  /*0000*/  LDC R1, c[0x0][0x37c] ;  /* 0x0000df00ff017b82 */ /* 0x000fe20000000800 */
[----:B------:R-:W0:Y:S07]  /*0010*/  S2R R7, SR_TID.X ;  /* 0x0000000000077919 */ /* 0x000e2e0000002100 */
[----:B------:R-:W0:Y:S01]  /*0020*/  S2UR UR4, SR_CTAID.X ;  /* 0x00000000000479c3 */ /* 0x000e220000002500 */
[----:B------:R-:W1:Y:S07]  /*0030*/  LDCU UR5, c[0x0][0x390] ;  /* 0x00007200ff0577ac */ /* 0x000e6e0008000800 */
[----:B------:R-:W0:Y:S02]  /*0040*/  LDC R0, c[0x0][0x360] ;  /* 0x0000d800ff007b82 */ /* 0x000e240000000800 */
[----:B0-----:R-:W-:-:S05]  /*0050*/  IMAD R7, R0, UR4, R7 ;  /* 0x0000000400077c24 */ /* 0x001fca000f8e0207 */
[----:B-1----:R-:W-:-:S13]  /*0060*/  ISETP.GE.AND P0, PT, R7, UR5, PT ;  /* 0x0000000507007c0c */ /* 0x002fda000bf06270 */
[----:B------:R-:W-:Y:S05]  /*0070*/  @P0 EXIT ;  /* 0x000000000000094d */ /* 0x000fea0003800000 */
[----:B------:R-:W0:Y:S01]  /*0080*/  LDC.64 R2, c[0x0][0x380] ;  /* 0x0000e000ff027b82 */ /* 0x000e220000000a00 */
[----:B------:R-:W1:Y:S07]  /*0090*/  LDCU.64 UR4, c[0x0][0x358] ;  /* 0x00006b00ff0477ac */ /* 0x000e6e0008000a00 */
[----:B------:R-:W2:Y:S01]  /*00a0*/  LDC.64 R4, c[0x0][0x388] ;  /* 0x0000e200ff047b82 */ /* 0x000ea20000000a00 */
[----:B0-----:R-:W-:-:S06]  /*00b0*/  IMAD.WIDE R2, R7, 0x4, R2 ;  /* 0x0000000407027825 */ /* 0x001fcc00078e0202 */
[----:B-1----:R-:W3:Y:S01]  /*00c0*/  LDG.E R2, desc[UR4][R2.64] ;  /* 0x0000000402027981 */ /* 0x002ee2000c1e1900 */
[----:B--2---:R-:W-:-:S04]  /*00d0*/  IMAD.WIDE R4, R7, 0x4, R4 ;  /* 0x0000000407047825 */ /* 0x004fc800078e0204 */
[----:B---3--:R-:W-:-:S05]  /*00e0*/  FMUL R7, R2, R2 ;  /* 0x0000000202077220 */ /* 0x008fca0000400000 */
[----:B------:R-:W-:Y:S01]  /*00f0*/  STG.E desc[UR4][R4.64], R7 ;  /* 0x0000000704007986 */ /* 0x000fe2000c101904 */
[----:B------:R-:W-:Y:S05]  /*0100*/  EXIT ;  /* 0x000000000000794d */ /* 0x000fea0003800000 */
.L_x_0:
[----:B------:R-:W-:-:S00]  /*0110*/  BRA `(.L_x_0) ;  /* 0xfffffffc00fc7947 */ /* 0x000fc0000383ffff */
[----:B------:R-:W-:-:S00]  /*0120*/  NOP ;  /* 0x0000000000007918 */ /* 0x000fc00000000000 */
        /* <DEDUP_REMOVED lines=13> */
.L_x_1:


//--------------------- .nv.shared.reserved.0     --------------------------
	.section	.nv.shared.reserved.0,"aw",@nobits
	.weak		__nv_reservedSMEM_offset_0_alias
	.size		__nv_reservedSMEM_offset_0_alias, 0, 64
	.other		__nv_reservedSMEM_offset_0_alias,@"STO_CUDA_RESERVED_SHARED STV_DEFAULT"
__nv_reservedSMEM_offset_0_alias:
	.zero		0
	.zero		64


//--------------------- .nv.constant0._Z12SquareKernelPfS_i --------------------------
	.section	.nv.constant0._Z12SquareKernelPfS_i,"a",@progbits
	.sectionflags	@""
	.align	4
.nv.constant0._Z12SquareKernelPfS_i:
	.zero		916


//--------------------- SYMBOLS --------------------------

	.type		.nv.reservedSmem.offset0,@object
	.size		.nv.reservedSmem.offset0,0x4
